	.headerflags	@"EF_CUDA_TEXMODE_UNIFIED EF_CUDA_64BIT_ADDRESS EF_CUDA_ACCELERATORS EF_CUDA_SM90 EF_CUDA_VIRTUAL_SM(EF_CUDA_SM90)"
	.elftype	@"ET_EXEC"


//--------------------- .nv.info                  --------------------------
	.section	.nv.info,"",@"SHT_CUDA_INFO"
	.align	4


	//----- nvinfo : EIATTR_REGCOUNT
	.align		4
        /*0000*/ 	.byte	0x04, 0x2f
        /*0002*/ 	.short	(.L_2 - .L_1)
	.align		4
.L_1:
        /*0004*/ 	.word	index@(triton_per_fused__native_batch_norm_legit_add_convolution_3)
        /*0008*/ 	.word	0x0000001c


	//----- nvinfo : EIATTR_MIN_STACK_SIZE
	.align		4
.L_2:
        /*000c*/ 	.byte	0x04, 0x12
        /*000e*/ 	.short	(.L_4 - .L_3)
	.align		4
.L_3:
        /*0010*/ 	.word	index@(triton_per_fused__native_batch_norm_legit_add_convolution_3)
        /*0014*/ 	.word	0x00000000


	//----- nvinfo : EIATTR_FRAME_SIZE
	.align		4
.L_4:
        /*0018*/ 	.byte	0x04, 0x11
        /*001a*/ 	.short	(.L_6 - .L_5)
	.align		4
.L_5:
        /*001c*/ 	.word	index@(triton_per_fused__native_batch_norm_legit_add_convolution_3)
        /*0020*/ 	.word	0x00000000


	//----- nvinfo : EIATTR_MIN_STACK_SIZE
	.align		4
.L_6:
        /*0024*/ 	.byte	0x04, 0x12
        /*0026*/ 	.short	(.L_8 - .L_7)
	.align		4
.L_7:
        /*0028*/ 	.word	index@(triton_per_fused__native_batch_norm_legit_add_convolution_3)
        /*002c*/ 	.word	0x00000000
.L_8:


//--------------------- .nv.info.triton_per_fused__native_batch_norm_legit_add_convolution_3 --------------------------
	.section	.nv.info.triton_per_fused__native_batch_norm_legit_add_convolution_3,"",@"SHT_CUDA_INFO"
	.sectionflags	@""
	.align	4


	//----- nvinfo : EIATTR_CUDA_API_VERSION
	.align		4
        /*0000*/ 	.byte	0x04, 0x37
        /*0002*/ 	.short	(.L_10 - .L_9)
.L_9:
        /*0004*/ 	.word	0x0000007c


	//----- nvinfo : EIATTR_KPARAM_INFO
	.align		4
.L_10:
        /*0008*/ 	.byte	0x04, 0x17
        /*000a*/ 	.short	(.L_12 - .L_11)
.L_11:
        /*000c*/ 	.word	0x00000000
        /*0010*/ 	.short	0x0007
        /*0012*/ 	.short	0x0034
        /*0014*/ 	.byte	0x00, 0xf0, 0x11, 0x00


	//----- nvinfo : EIATTR_KPARAM_INFO
	.align		4
.L_12:
        /*0018*/ 	.byte	0x04, 0x17
        /*001a*/ 	.short	(.L_14 - .L_13)
.L_13:
        /*001c*/ 	.word	0x00000000
        /*0020*/ 	.short	0x0006
        /*0022*/ 	.short	0x0030
        /*0024*/ 	.byte	0x00, 0xf0, 0x11, 0x00


	//----- nvinfo : EIATTR_KPARAM_INFO
	.align		4
.L_14:
        /*0028*/ 	.byte	0x04, 0x17
        /*002a*/ 	.short	(.L_16 - .L_15)
.L_15:
        /*002c*/ 	.word	0x00000000
        /*0030*/ 	.short	0x0005
        /*0032*/ 	.short	0x0028
        /*0034*/ 	.byte	0x00, 0xf4, 0x21, 0x00


	//----- nvinfo : EIATTR_KPARAM_INFO
	.align		4
.L_16:
        /*0038*/ 	.byte	0x04, 0x17
        /*003a*/ 	.short	(.L_18 - .L_17)
.L_17:
        /*003c*/ 	.word	0x00000000
        /*0040*/ 	.short	0x0004
        /*0042*/ 	.short	0x0020
        /*0044*/ 	.byte	0x00, 0xf4, 0x21, 0x00


	//----- nvinfo : EIATTR_KPARAM_INFO
	.align		4
.L_18:
        /*0048*/ 	.byte	0x04, 0x17
        /*004a*/ 	.short	(.L_20 - .L_19)
.L_19:
        /*004c*/ 	.word	0x00000000
        /*0050*/ 	.short	0x0003
        /*0052*/ 	.short	0x0018
        /*0054*/ 	.byte	0x00, 0xf4, 0x21, 0x00


	//----- nvinfo : EIATTR_KPARAM_INFO
	.align		4
.L_20:
        /*0058*/ 	.byte	0x04, 0x17
        /*005a*/ 	.short	(.L_22 - .L_21)
.L_21:
        /*005c*/ 	.word	0x00000000
        /*0060*/ 	.short	0x0002
        /*0062*/ 	.short	0x0010
        /*0064*/ 	.byte	0x00, 0xf4, 0x21, 0x00


	//----- nvinfo : EIATTR_KPARAM_INFO
	.align		4
.L_22:
        /*0068*/ 	.byte	0x04, 0x17
        /*006a*/ 	.short	(.L_24 - .L_23)
.L_23:
        /*006c*/ 	.word	0x00000000
        /*0070*/ 	.short	0x0001
        /*0072*/ 	.short	0x0008
        /*0074*/ 	.byte	0x00, 0xf4, 0x21, 0x00


	//----- nvinfo : EIATTR_KPARAM_INFO
	.align		4
.L_24:
        /*0078*/ 	.byte	0x04, 0x17
        /*007a*/ 	.short	(.L_26 - .L_25)
.L_25:
        /*007c*/ 	.word	0x00000000
        /*0080*/ 	.short	0x0000
        /*0082*/ 	.short	0x0000
        /*0084*/ 	.byte	0x00, 0xf4, 0x21, 0x00


	//----- nvinfo : EIATTR_SPARSE_MMA_MASK
	.align		4
.L_26:
        /*0088*/ 	.byte	0x03, 0x50
        /*008a*/ 	.short	0x0000


	//----- nvinfo : EIATTR_MAXREG_COUNT
	.align		4
        /*008c*/ 	.byte	0x03, 0x1b
        /*008e*/ 	.short	0x00ff


	//----- nvinfo : EIATTR_COOP_GROUP_MASK_REGIDS
	.align		4
        /*0090*/ 	.byte	0x04, 0x29
        /*0092*/ 	.short	(.L_28 - .L_27)


	//   ....[0]....
.L_27:
        /*0094*/ 	.word	0xffffffff


	//   ....[1]....
        /*0098*/ 	.word	0xffffffff


	//   ....[2]....
        /*009c*/ 	.word	0xffffffff


	//   ....[3]....
        /*00a0*/ 	.word	0xffffffff


	//   ....[4]....
        /*00a4*/ 	.word	0xffffffff


	//   ....[5]....
        /*00a8*/ 	.word	0xffffffff


	//----- nvinfo : EIATTR_COOP_GROUP_INSTR_OFFSETS
	.align		4
.L_28:
        /*00ac*/ 	.byte	0x04, 0x28
        /*00ae*/ 	.short	(.L_30 - .L_29)


	//   ....[0]....
.L_29:
        /*00b0*/ 	.word	0x00000290


	//   ....[1]....
        /*00b4*/ 	.word	0x000002b0


	//   ....[2]....
        /*00b8*/ 	.word	0x000002d0


	//   ....[3]....
        /*00bc*/ 	.word	0x00000350


	//   ....[4]....
        /*00c0*/ 	.word	0x00000370


	//   ....[5]....
        /*00c4*/ 	.word	0x000003e0


	//----- nvinfo : EIATTR_EXIT_INSTR_OFFSETS
	.align		4
.L_30:
        /*00c8*/ 	.byte	0x04, 0x1c
        /*00ca*/ 	.short	(.L_32 - .L_31)


	//   ....[0]....
.L_31:
        /*00cc*/ 	.word	0x00000560


	//   ....[1]....
        /*00d0*/ 	.word	0x00000590


	//----- nvinfo : EIATTR_REQNTID
	.align		4
.L_32:
        /*00d4*/ 	.byte	0x04, 0x10
        /*00d6*/ 	.short	(.L_34 - .L_33)
.L_33:
        /*00d8*/ 	.word	0x00000040
        /*00dc*/ 	.word	0x00000001
        /*00e0*/ 	.word	0x00000001


	//----- nvinfo : EIATTR_CBANK_PARAM_SIZE
	.align		4
.L_34:
        /*00e4*/ 	.byte	0x03, 0x19
        /*00e6*/ 	.short	0x0038


	//----- nvinfo : EIATTR_PARAM_CBANK
	.align		4
        /*00e8*/ 	.byte	0x04, 0x0a
        /*00ea*/ 	.short	(.L_36 - .L_35)
	.align		4
.L_35:
        /*00ec*/ 	.word	index@(.nv.constant0.triton_per_fused__native_batch_norm_legit_add_convolution_3)
        /*00f0*/ 	.short	0x0210
        /*00f2*/ 	.short	0x0038


	//----- nvinfo : EIATTR_SW_WAR
	.align		4
.L_36:
        /*00f4*/ 	.byte	0x04, 0x36
        /*00f6*/ 	.short	(.L_38 - .L_37)
.L_37:
        /*00f8*/ 	.word	0x00000008
.L_38:


//--------------------- .nv.callgraph             --------------------------
	.section	.nv.callgraph,"",@"SHT_CUDA_CALLGRAPH"
	.align	4
	.sectionentsize	8
	.align		4
        /*0000*/ 	.word	0x00000000
	.align		4
        /*0004*/ 	.word	0xffffffff
	.align		4
        /*0008*/ 	.word	0x00000000
	.align		4
        /*000c*/ 	.word	0xfffffffe
	.align		4
        /*0010*/ 	.word	0x00000000
	.align		4
        /*0014*/ 	.word	0xfffffffd
	.align		4
        /*0018*/ 	.word	0x00000000
	.align		4
        /*001c*/ 	.word	0xfffffffc


//--------------------- .nv.constant4             --------------------------
	.section	.nv.constant4,"a",@progbits
	.align	8
	.align		8
.nv.constant4:
        /*0000*/ 	.dword	_$_str


//--------------------- .text.triton_per_fused__native_batch_norm_legit_add_convolution_3 --------------------------
	.section	.text.triton_per_fused__native_batch_norm_legit_add_convolution_3,"ax",@progbits
	.sectionflags	@"SHF_BARRIERS=1"
	.align	128
        .global         triton_per_fused__native_batch_norm_legit_add_convolution_3
        .type           triton_per_fused__native_batch_norm_legit_add_convolution_3,@function
        .size           triton_per_fused__native_batch_norm_legit_add_convolution_3,(.L_x_1 - triton_per_fused__native_batch_norm_legit_add_convolution_3)
        .other          triton_per_fused__native_batch_norm_legit_add_convolution_3,@"STO_CUDA_ENTRY STV_DEFAULT"
triton_per_fused__native_batch_norm_legit_add_convolution_3:
.text.triton_per_fused__native_batch_norm_legit_add_convolution_3:
[----:B------:R-:W0:Y:S02]  /*0000*/  LDC R1, c[0x0][0x28] ;  /* 0x00000a00ff017b82 */ /* 0x000e240000000800 */
[----:B------:R-:W1:Y:S01]  /*0010*/  S2R R0, SR_TID.X ;  /* 0x0000000000007919 */ /* 0x000e620000002100 */
[----:B------:R-:W2:Y:S01]  /*0020*/  LDC.64 R2, c[0x0][0x210] ;  /* 0x00008400ff027b82 */ /* 0x000ea20000000a00 */
[----:B------:R-:W-:Y:S01]  /*0030*/  ULDC.64 UR6, c[0x0][0x208] ;  /* 0x0000820000067ab9 */ /* 0x000fe20000000a00 */
[----:B------:R-:W3:Y:S06]  /*0040*/  S2R R6, SR_CTAID.X ;  /* 0x0000000000067919 */ /* 0x000eec0000002500 */
[----:B------:R-:W4:Y:S08]  /*0050*/  LDC.64 R4, c[0x0][0x218] ;  /* 0x00008600ff047b82 */ /* 0x000f300000000a00 */
[----:B------:R-:W5:Y:S01]  /*0060*/  LDC.64 R14, c[0x0][0x220] ;  /* 0x00008800ff0e7b82 */ /* 0x000f620000000a00 */
[----:B-1----:R-:W-:-:S02]  /*0070*/  SHF.R.U32.HI R10, RZ, 0x3, R0 ;  /* 0x00000003ff0a7819 */ /* 0x002fc40000011600 */
[----:B---3--:R-:W-:Y:S02]  /*0080*/  SHF.L.U32 R9, R6, 0x3, RZ ;  /* 0x0000000306097819 */ /* 0x008fe400000006ff */
[----:B------:R-:W-:Y:S02]  /*0090*/  SGXT.U32 R10, R10, 0x3 ;  /* 0x000000030a0a781a */ /* 0x000fe40000000000 */
[----:B------:R-:W-:Y:S02]  /*00a0*/  SHF.R.S32.HI R8, RZ, 0x1c, R6 ;  /* 0x0000001cff087819 */ /* 0x000fe40000011406 */
[----:B------:R-:W-:Y:S02]  /*00b0*/  LOP3.LUT R11, R9, R10, RZ, 0xfc, !PT ;  /* 0x0000000a090b7212 */ /* 0x000fe400078efcff */
[----:B------:R-:W-:Y:S02]  /*00c0*/  SGXT R8, R8, 0x1 ;  /* 0x000000010808781a */ /* 0x000fe40000000200 */
[----:B------:R-:W-:-:S02]  /*00d0*/  SHF.L.U32 R6, R0, 0x1, RZ ;  /* 0x0000000100067819 */ /* 0x000fc400000006ff */
[----:B------:R-:W-:Y:S02]  /*00e0*/  LEA.HI R7, R8, R11, RZ, 0x2 ;  /* 0x0000000b08077211 */ /* 0x000fe400078f10ff */
[----:B------:R-:W-:Y:S02]  /*00f0*/  LOP3.LUT R6, R6, 0xe, RZ, 0xc0, !PT ;  /* 0x0000000e06067812 */ /* 0x000fe400078ec0ff */
[----:B------:R-:W-:Y:S02]  /*0100*/  ISETP.GE.AND P1, PT, R11, 0x10, PT ;  /* 0x000000100b00780c */ /* 0x000fe40003f26270 */
[----:B------:R-:W-:Y:S02]  /*0110*/  LOP3.LUT R12, R7, 0xfffffffc, RZ, 0xc0, !PT ;  /* 0xfffffffc070c7812 */ /* 0x000fe400078ec0ff */
[C---:B------:R-:W-:Y:S02]  /*0120*/  LEA R8, R11.reuse, R6, 0x4 ;  /* 0x000000060b087211 */ /* 0x040fe400078e20ff */
[----:B------:R-:W-:Y:S01]  /*0130*/  CS2R R6, SRZ ;  /* 0x0000000000067805 */ /* 0x000fe2000001ff00 */
[----:B------:R-:W-:Y:S01]  /*0140*/  IMAD.IADD R13, R11, 0x1, -R12 ;  /* 0x000000010b0d7824 */ /* 0x000fe200078e0a0c */
[----:B------:R-:W-:Y:S01]  /*0150*/  HFMA2.MMA R11, -RZ, RZ, 0, 0 ;  /* 0x00000000ff0b7435 */ /* 0x000fe200000001ff */
[----:B--2---:R-:W-:-:S04]  /*0160*/  IMAD.WIDE R2, R8, 0x4, R2 ;  /* 0x0000000408027825 */ /* 0x004fc800078e0202 */
[----:B----4-:R-:W-:Y:S01]  /*0170*/  IMAD.WIDE R12, R13, 0x4, R4 ;  /* 0x000000040d0c7825 */ /* 0x010fe200078e0204 */
[----:B------:R-:W2:Y:S04]  /*0180*/  @!P1 LDG.E.64 R6, desc[UR6][R2.64] ;  /* 0x0000000602069981 */ /* 0x000ea8000c1e1b00 */
[----:B------:R-:W3:Y:S01]  /*0190*/  @!P1 LDG.E.EL R11, desc[UR6][R12.64] ;  /* 0x000000060c0b9981 */ /* 0x000ee2000c2e1900 */
[----:B------:R-:W-:Y:S01]  /*01a0*/  CS2R R4, SRZ ;  /* 0x0000000000047805 */ /* 0x000fe2000001ff00 */
[----:B-----5:R-:W-:-:S05]  /*01b0*/  IMAD.WIDE R14, R8, 0x4, R14 ;  /* 0x00000004080e7825 */ /* 0x020fca00078e020e */
[----:B------:R1:W4:Y:S01]  /*01c0*/  @!P1 LDG.E.64 R4, desc[UR6][R14.64] ;  /* 0x000000060e049981 */ /* 0x000322000c1e1b00 */
[----:B------:R-:W5:Y:S01]  /*01d0*/  S2UR UR5, SR_CgaCtaId ;  /* 0x00000000000579c3 */ /* 0x000f620000008800 */
[----:B------:R-:W-:Y:S01]  /*01e0*/  UMOV UR4, 0x400 ;  /* 0x0000040000047882 */ /* 0x000fe20000000000 */
[----:B------:R-:W-:Y:S01]  /*01f0*/  IMAD.MOV.U32 R25, RZ, RZ, 0x3d800000 ;  /* 0x3d800000ff197424 */ /* 0x000fe200078e00ff */
[----:B------:R-:W-:Y:S01]  /*0200*/  LOP3.LUT P0, RZ, R0, 0x38, RZ, 0xc0, !PT ;  /* 0x0000003800ff7812 */ /* 0x000fe2000780c0ff */
[----:B-----5:R-:W-:-:S06]  /*0210*/  UPRMT UR4, UR5, 0x654, UR4 ;  /* 0x0000065405047896 */ /* 0x020fcc0008000004 */
[----:B------:R-:W-:Y:S02]  /*0220*/  LEA R19, R10, UR4, 0x2 ;  /* 0x000000040a137c11 */ /* 0x000fe4000f8e10ff */
[----:B--2---:R-:W-:Y:S02]  /*0230*/  SEL R6, R6, RZ, !P1 ;  /* 0x000000ff06067207 */ /* 0x004fe40004800000 */
[----:B------:R-:W-:-:S03]  /*0240*/  SEL R16, R7, RZ, !P1 ;  /* 0x000000ff07107207 */ /* 0x000fc60004800000 */
[--C-:B---3--:R-:W-:Y:S02]  /*0250*/  FADD R6, R6, R11.reuse ;  /* 0x0000000b06067221 */ /* 0x108fe40000000000 */
[----:B------:R-:W-:-:S04]  /*0260*/  FADD R7, R16, R11 ;  /* 0x0000000b10077221 */ /* 0x000fc80000000000 */
[----:B------:R-:W-:-:S05]  /*0270*/  FADD R11, R6, R7 ;  /* 0x00000007060b7221 */ /* 0x000fca0000000000 */
[----:B------:R-:W-:-:S05]  /*0280*/  FSEL R11, R11, RZ, !P1 ;  /* 0x000000ff0b0b7208 */ /* 0x000fca0004800000 */
[----:B------:R-:W2:Y:S02]  /*0290*/  SHFL.BFLY PT, R12, R11, 0x4, 0x1f ;  /* 0x0c801f000b0c7f89 */ /* 0x000ea400000e0000 */
[----:B--2---:R-:W-:-:S05]  /*02a0*/  FADD R12, R11, R12 ;  /* 0x0000000c0b0c7221 */ /* 0x004fca0000000000 */
[----:B------:R-:W2:Y:S02]  /*02b0*/  SHFL.BFLY PT, R13, R12, 0x2, 0x1f ;  /* 0x0c401f000c0d7f89 */ /* 0x000ea400000e0000 */
[----:B--2---:R-:W-:-:S05]  /*02c0*/  FADD R13, R12, R13 ;  /* 0x0000000d0c0d7221 */ /* 0x004fca0000000000 */
[----:B-1----:R-:W1:Y:S02]  /*02d0*/  SHFL.BFLY PT, R14, R13, 0x1, 0x1f ;  /* 0x0c201f000d0e7f89 */ /* 0x002e6400000e0000 */
[----:B-1----:R-:W-:-:S04]  /*02e0*/  FADD R20, R13, R14 ;  /* 0x0000000e0d147221 */ /* 0x002fc80000000000 */
[C---:B------:R-:W-:Y:S01]  /*02f0*/  FFMA R15, R20.reuse, -0.0625, R7 ;  /* 0xbd800000140f7823 */ /* 0x040fe20000000007 */
[----:B------:R-:W-:Y:S01]  /*0300*/  FFMA R14, R20, -0.0625, R6 ;  /* 0xbd800000140e7823 */ /* 0x000fe20000000006 */
[----:B------:R-:W-:Y:S02]  /*0310*/  STS [R19], R20 ;  /* 0x0000001413007388 */ /* 0x000fe40000000800 */
[----:B------:R-:W-:-:S04]  /*0320*/  FMUL R17, R15, R15 ;  /* 0x0000000f0f117220 */ /* 0x000fc80000400000 */
[----:B------:R-:W-:-:S05]  /*0330*/  FFMA R17, R14, R14, R17 ;  /* 0x0000000e0e117223 */ /* 0x000fca0000000011 */
[----:B------:R-:W-:-:S05]  /*0340*/  FSEL R17, R17, RZ, !P1 ;  /* 0x000000ff11117208 */ /* 0x000fca0004800000 */
[----:B------:R-:W1:Y:S02]  /*0350*/  SHFL.BFLY PT, R16, R17, 0x4, 0x1f ;  /* 0x0c801f0011107f89 */ /* 0x000e6400000e0000 */
[----:B-1----:R-:W-:-:S05]  /*0360*/  FADD R16, R17, R16 ;  /* 0x0000001011107221 */ /* 0x002fca0000000000 */
[----:B------:R-:W1:Y:S02]  /*0370*/  SHFL.BFLY PT, R11, R16, 0x2, 0x1f ;  /* 0x0c401f00100b7f89 */ /* 0x000e6400000e0000 */
[----:B-1----:R-:W-:Y:S01]  /*0380*/  FADD R12, R16, R11 ;  /* 0x0000000b100c7221 */ /* 0x002fe20000000000 */
[----:B------:R-:W-:Y:S01]  /*0390*/  LOP3.LUT R11, R0, 0x7, RZ, 0xc0, !PT ;  /* 0x00000007000b7812 */ /* 0x000fe200078ec0ff */
[----:B------:R-:W1:Y:S03]  /*03a0*/  LDC.64 R16, c[0x0][0x230] ;  /* 0x00008c00ff107b82 */ /* 0x000e660000000a00 */
[----:B------:R-:W-:-:S05]  /*03b0*/  LEA R21, R11, UR4, 0x2 ;  /* 0x000000040b157c11 */ /* 0x000fca000f8e10ff */
[----:B------:R-:W-:Y:S08]  /*03c0*/  BAR.SYNC.DEFER_BLOCKING 0x0 ;  /* 0x0000000000007b1d */ /* 0x000ff00000010000 */
[----:B------:R-:W2:Y:S01]  /*03d0*/  LDC.64 R10, c[0x0][0x228] ;  /* 0x00008a00ff0a7b82 */ /* 0x000ea20000000a00 */
[----:B------:R-:W3:Y:S01]  /*03e0*/  SHFL.BFLY PT, R13, R12, 0x1, 0x1f ;  /* 0x0c201f000c0d7f89 */ /* 0x000ee200000e0000 */
[----:B-1----:R-:W-:-:S03]  /*03f0*/  IMAD.WIDE R16, R8, 0x4, R16 ;  /* 0x0000000408107825 */ /* 0x002fc600078e0210 */
[----:B------:R-:W-:Y:S01]  /*0400*/  LDS R18, [R21] ;  /* 0x0000000015127984 */ /* 0x000fe20000000800 */
[----:B---3--:R-:W-:Y:S02]  /*0410*/  FADD R22, R12, R13 ;  /* 0x0000000d0c167221 */ /* 0x008fe40000000000 */
[----:B------:R-:W-:Y:S02]  /*0420*/  BAR.SYNC.DEFER_BLOCKING 0x0 ;  /* 0x0000000000007b1d */ /* 0x000fe40000010000 */
[----:B------:R-:W-:-:S06]  /*0430*/  FFMA R24, R22, R25, 9.9999997473787516356e-06 ;  /* 0x3727c5ac16187423 */ /* 0x000fcc0000000019 */
[----:B------:R-:W1:Y:S01]  /*0440*/  LDC.64 R12, c[0x0][0x238] ;  /* 0x00008e00ff0c7b82 */ /* 0x000e620000000a00 */
[----:B------:R-:W3:Y:S01]  /*0450*/  MUFU.RSQ R24, R24 ;  /* 0x0000001800187308 */ /* 0x000ee20000001400 */
[----:B------:R5:W-:Y:S06]  /*0460*/  STS [R19], R22 ;  /* 0x0000001613007388 */ /* 0x000bec0000000800 */
[----:B------:R-:W-:Y:S01]  /*0470*/  BAR.SYNC.DEFER_BLOCKING 0x0 ;  /* 0x0000000000007b1d */ /* 0x000fe20000010000 */
[----:B-----5:R-:W-:Y:S02]  /*0480*/  LOP3.LUT R19, R9, 0x7, R0, 0xf8, !PT ;  /* 0x0000000709137812 */ /* 0x020fe400078ef800 */
[----:B----4-:R-:W-:-:S02]  /*0490*/  SEL R9, R4, RZ, !P1 ;  /* 0x000000ff04097207 */ /* 0x010fc40004800000 */
[C---:B------:R-:W-:Y:S01]  /*04a0*/  ISETP.LT.AND P0, PT, R19.reuse, 0x10, !P0 ;  /* 0x000000101300780c */ /* 0x040fe20004701270 */
[----:B-1----:R-:W-:Y:S01]  /*04b0*/  IMAD.WIDE R12, R19, 0x4, R12 ;  /* 0x00000004130c7825 */ /* 0x002fe200078e020c */
[----:B------:R-:W-:-:S03]  /*04c0*/  SEL R0, R5, RZ, !P1 ;  /* 0x000000ff05007207 */ /* 0x000fc60004800000 */
[----:B---3--:R-:W-:Y:S01]  /*04d0*/  FFMA R14, R14, R24, R9 ;  /* 0x000000180e0e7223 */ /* 0x008fe20000000009 */
[----:B--2---:R-:W-:-:S04]  /*04e0*/  IMAD.WIDE R10, R19, 0x4, R10 ;  /* 0x00000004130a7825 */ /* 0x004fc800078e020a */
[----:B------:R-:W-:Y:S01]  /*04f0*/  FFMA R15, R15, R24, R0 ;  /* 0x000000180f0f7223 */ /* 0x000fe20000000000 */
[----:B------:R-:W1:Y:S04]  /*0500*/  LDS R23, [R21] ;  /* 0x0000000015177984 */ /* 0x000e680000000800 */
[----:B------:R2:W-:Y:S04]  /*0510*/  @!P1 STG.E.64 desc[UR6][R2.64], R6 ;  /* 0x0000000602009986 */ /* 0x0005e8000c101b06 */
[----:B------:R2:W-:Y:S01]  /*0520*/  @!P1 STG.E.64 desc[UR6][R16.64], R14 ;  /* 0x0000000e10009986 */ /* 0x0005e2000c101b06 */
[----:B-1----:R-:W-:-:S06]  /*0530*/  FFMA R23, R23, R25, 9.9999997473787516356e-06 ;  /* 0x3727c5ac17177423 */ /* 0x002fcc0000000019 */
[----:B------:R-:W1:Y:S02]  /*0540*/  MUFU.RSQ R23, R23 ;  /* 0x0000001700177308 */ /* 0x000e640000001400 */
[----:B-1----:R2:W-:Y:S01]  /*0550*/  @P0 STG.E desc[UR6][R12.64], R23 ;  /* 0x000000170c000986 */ /* 0x0025e2000c101906 */
[----:B------:R-:W-:Y:S05]  /*0560*/  @!P0 EXIT ;  /* 0x000000000000894d */ /* 0x000fea0003800000 */
[----:B--2---:R-:W-:-:S05]  /*0570*/  FMUL R3, R18, 0.0625 ;  /* 0x3d80000012037820 */ /* 0x004fca0000400000 */
[----:B------:R-:W-:Y:S01]  /*0580*/  STG.E desc[UR6][R10.64], R3 ;  /* 0x000000030a007986 */ /* 0x000fe2000c101906 */
[----:B------:R-:W-:Y:S05]  /*0590*/  EXIT ;  /* 0x000000000000794d */ /* 0x000fea0003800000 */
.L_x_0:
[----:B------:R-:W-:-:S00]  /*05a0*/  BRA `(.L_x_0) ;  /* 0xfffffffc00fc7947 */ /* 0x000fc0000383ffff */
[----:B------:R-:W-:-:S00]  /*05b0*/  NOP ;  /* 0x0000000000007918 */ /* 0x000fc00000000000 */
        /* <DEDUP_REMOVED lines=12> */
.L_x_1:


//--------------------- .nv.global.init           --------------------------
	.section	.nv.global.init,"aw",@progbits
.nv.global.init:
	.type		_$_str,@object
	.size		_$_str,(.L_0 - _$_str)
_$_str:
        /*0000*/ 	.byte	0x5f, 0x5f, 0x43, 0x55, 0x44, 0x41, 0x5f, 0x46, 0x54, 0x5a, 0x00
.L_0:


//--------------------- .nv.shared.triton_per_fused__native_batch_norm_legit_add_convolution_3 --------------------------
	.section	.nv.shared.triton_per_fused__native_batch_norm_legit_add_convolution_3,"aw",@nobits
	.sectionflags	@""
	.align	16
	.zero		1024


//--------------------- .nv.constant0.triton_per_fused__native_batch_norm_legit_add_convolution_3 --------------------------
	.section	.nv.constant0.triton_per_fused__native_batch_norm_legit_add_convolution_3,"a",@progbits
	.sectionflags	@""
	.align	4
.nv.constant0.triton_per_fused__native_batch_norm_legit_add_convolution_3:
	.zero		584
